//
// Generated by NVIDIA NVVM Compiler
//
// Compiler Build ID: CL-36424714
// Cuda compilation tools, release 13.0, V13.0.88
// Based on NVVM 20.0.0
//

.version 9.0
.target sm_100
.address_size 64

	// .globl	_Z20matrixMultiplyKernelPKiS0_Pi

.visible .entry _Z20matrixMultiplyKernelPKiS0_Pi(
	.param .u64 .ptr .align 1 _Z20matrixMultiplyKernelPKiS0_Pi_param_0,
	.param .u64 .ptr .align 1 _Z20matrixMultiplyKernelPKiS0_Pi_param_1,
	.param .u64 .ptr .align 1 _Z20matrixMultiplyKernelPKiS0_Pi_param_2
)
{
	.reg .b32 	%r<85>;
	.reg .b64 	%rd<11>;

	ld.param.u64 	%rd1, [_Z20matrixMultiplyKernelPKiS0_Pi_param_0];
	ld.param.u64 	%rd2, [_Z20matrixMultiplyKernelPKiS0_Pi_param_1];
	ld.param.u64 	%rd3, [_Z20matrixMultiplyKernelPKiS0_Pi_param_2];
	cvta.to.global.u64 	%rd4, %rd2;
	cvta.to.global.u64 	%rd5, %rd1;
	cvta.to.global.u64 	%rd6, %rd3;
	mov.u32 	%r1, %tid.x;
	mul.lo.s32 	%r2, %r1, 9;
	mul.wide.u32 	%rd7, %r2, 4;
	add.s64 	%rd8, %rd5, %rd7;
	add.s64 	%rd9, %rd6, %rd7;
	mov.b32 	%r3, 0;
	st.global.u32 	[%rd9], %r3;
	ld.global.u32 	%r4, [%rd8];
	add.s64 	%rd10, %rd4, %rd7;
	ld.global.u32 	%r5, [%rd10];
	mul.lo.s32 	%r6, %r5, %r4;
	st.global.u32 	[%rd9], %r6;
	ld.global.u32 	%r7, [%rd8+4];
	ld.global.u32 	%r8, [%rd10+12];
	mad.lo.s32 	%r9, %r8, %r7, %r6;
	st.global.u32 	[%rd9], %r9;
	ld.global.u32 	%r10, [%rd8+8];
	ld.global.u32 	%r11, [%rd10+24];
	mad.lo.s32 	%r12, %r11, %r10, %r9;
	st.global.u32 	[%rd9], %r12;
	st.global.u32 	[%rd9+4], %r3;
	ld.global.u32 	%r13, [%rd8];
	ld.global.u32 	%r14, [%rd10+4];
	mul.lo.s32 	%r15, %r14, %r13;
	st.global.u32 	[%rd9+4], %r15;
	ld.global.u32 	%r16, [%rd8+4];
	ld.global.u32 	%r17, [%rd10+16];
	mad.lo.s32 	%r18, %r17, %r16, %r15;
	st.global.u32 	[%rd9+4], %r18;
	ld.global.u32 	%r19, [%rd8+8];
	ld.global.u32 	%r20, [%rd10+28];
	mad.lo.s32 	%r21, %r20, %r19, %r18;
	st.global.u32 	[%rd9+4], %r21;
	st.global.u32 	[%rd9+8], %r3;
	ld.global.u32 	%r22, [%rd8];
	ld.global.u32 	%r23, [%rd10+8];
	mul.lo.s32 	%r24, %r23, %r22;
	st.global.u32 	[%rd9+8], %r24;
	ld.global.u32 	%r25, [%rd8+4];
	ld.global.u32 	%r26, [%rd10+20];
	mad.lo.s32 	%r27, %r26, %r25, %r24;
	st.global.u32 	[%rd9+8], %r27;
	ld.global.u32 	%r28, [%rd8+8];
	ld.global.u32 	%r29, [%rd10+32];
	mad.lo.s32 	%r30, %r29, %r28, %r27;
	st.global.u32 	[%rd9+8], %r30;
	st.global.u32 	[%rd9+12], %r3;
	ld.global.u32 	%r31, [%rd8+12];
	ld.global.u32 	%r32, [%rd10];
	mul.lo.s32 	%r33, %r32, %r31;
	st.global.u32 	[%rd9+12], %r33;
	ld.global.u32 	%r34, [%rd8+16];
	ld.global.u32 	%r35, [%rd10+12];
	mad.lo.s32 	%r36, %r35, %r34, %r33;
	st.global.u32 	[%rd9+12], %r36;
	ld.global.u32 	%r37, [%rd8+20];
	ld.global.u32 	%r38, [%rd10+24];
	mad.lo.s32 	%r39, %r38, %r37, %r36;
	st.global.u32 	[%rd9+12], %r39;
	st.global.u32 	[%rd9+16], %r3;
	ld.global.u32 	%r40, [%rd8+12];
	ld.global.u32 	%r41, [%rd10+4];
	mul.lo.s32 	%r42, %r41, %r40;
	st.global.u32 	[%rd9+16], %r42;
	ld.global.u32 	%r43, [%rd8+16];
	ld.global.u32 	%r44, [%rd10+16];
	mad.lo.s32 	%r45, %r44, %r43, %r42;
	st.global.u32 	[%rd9+16], %r45;
	ld.global.u32 	%r46, [%rd8+20];
	ld.global.u32 	%r47, [%rd10+28];
	mad.lo.s32 	%r48, %r47, %r46, %r45;
	st.global.u32 	[%rd9+16], %r48;
	st.global.u32 	[%rd9+20], %r3;
	ld.global.u32 	%r49, [%rd8+12];
	ld.global.u32 	%r50, [%rd10+8];
	mul.lo.s32 	%r51, %r50, %r49;
	st.global.u32 	[%rd9+20], %r51;
	ld.global.u32 	%r52, [%rd8+16];
	ld.global.u32 	%r53, [%rd10+20];
	mad.lo.s32 	%r54, %r53, %r52, %r51;
	st.global.u32 	[%rd9+20], %r54;
	ld.global.u32 	%r55, [%rd8+20];
	ld.global.u32 	%r56, [%rd10+32];
	mad.lo.s32 	%r57, %r56, %r55, %r54;
	st.global.u32 	[%rd9+20], %r57;
	st.global.u32 	[%rd9+24], %r3;
	ld.global.u32 	%r58, [%rd8+24];
	ld.global.u32 	%r59, [%rd10];
	mul.lo.s32 	%r60, %r59, %r58;
	st.global.u32 	[%rd9+24], %r60;
	ld.global.u32 	%r61, [%rd8+28];
	ld.global.u32 	%r62, [%rd10+12];
	mad.lo.s32 	%r63, %r62, %r61, %r60;
	st.global.u32 	[%rd9+24], %r63;
	ld.global.u32 	%r64, [%rd8+32];
	ld.global.u32 	%r65, [%rd10+24];
	mad.lo.s32 	%r66, %r65, %r64, %r63;
	st.global.u32 	[%rd9+24], %r66;
	st.global.u32 	[%rd9+28], %r3;
	ld.global.u32 	%r67, [%rd8+24];
	ld.global.u32 	%r68, [%rd10+4];
	mul.lo.s32 	%r69, %r68, %r67;
	st.global.u32 	[%rd9+28], %r69;
	ld.global.u32 	%r70, [%rd8+28];
	ld.global.u32 	%r71, [%rd10+16];
	mad.lo.s32 	%r72, %r71, %r70, %r69;
	st.global.u32 	[%rd9+28], %r72;
	ld.global.u32 	%r73, [%rd8+32];
	ld.global.u32 	%r74, [%rd10+28];
	mad.lo.s32 	%r75, %r74, %r73, %r72;
	st.global.u32 	[%rd9+28], %r75;
	st.global.u32 	[%rd9+32], %r3;
	ld.global.u32 	%r76, [%rd8+24];
	ld.global.u32 	%r77, [%rd10+8];
	mul.lo.s32 	%r78, %r77, %r76;
	st.global.u32 	[%rd9+32], %r78;
	ld.global.u32 	%r79, [%rd8+28];
	ld.global.u32 	%r80, [%rd10+20];
	mad.lo.s32 	%r81, %r80, %r79, %r78;
	st.global.u32 	[%rd9+32], %r81;
	ld.global.u32 	%r82, [%rd8+32];
	ld.global.u32 	%r83, [%rd10+32];
	mad.lo.s32 	%r84, %r83, %r82, %r81;
	st.global.u32 	[%rd9+32], %r84;
	ret;

}


// ===== COMPILED SASS (sm_100) =====

	.target	sm_100

	.elftype	@"ET_EXEC"


//--------------------- .note.nv.tkinfo           --------------------------
	.section	.note.nv.tkinfo,"",@"SHT_NOTE"
	.sectionflags	@"SHF_NOTE_NV_TKINFO"
	.tkinfo
        /*0018*/ 	.word	0x00000002
        /*0030*/ 	.string	""
        /*0030*/ 	.string	"ptxas"
        /*0030*/ 	.string	"Cuda compilation tools, release 13.0, V13.0.88"
        /*0030*/ 	.string	"Build cuda_13.0.r13.0/compiler.36424714_0"
        /*0030*/ 	.string	"-arch sm_100 -m 64 "



//--------------------- .note.nv.cuinfo           --------------------------
	.section	.note.nv.cuinfo,"",@"SHT_NOTE"
	.sectionflags	@"SHF_NOTE_NV_CUINFO"
        /*0018*/ 	.short	0x0002
        /*001a*/ 	.short	0x0064
        /*001c*/ 	.short	0x0082
	.zero		2


//--------------------- .nv.info                  --------------------------
	.section	.nv.info,"",@"SHT_CUDA_INFO"
	.align	4


	//----- nvinfo : EIATTR_REGCOUNT
	.align		4
        /*0000*/ 	.byte	0x04, 0x2f
        /*0002*/ 	.short	(.L_1 - .L_0)
	.align		4
.L_0:
        /*0004*/ 	.word	index@(_Z20matrixMultiplyKernelPKiS0_Pi)
        /*0008*/ 	.word	0x00000010


	//----- nvinfo : EIATTR_FRAME_SIZE
	.align		4
.L_1:
        /*000c*/ 	.byte	0x04, 0x11
        /*000e*/ 	.short	(.L_3 - .L_2)
	.align		4
.L_2:
        /*0010*/ 	.word	index@(_Z20matrixMultiplyKernelPKiS0_Pi)
        /*0014*/ 	.word	0x00000000


	//----- nvinfo : EIATTR_MIN_STACK_SIZE
	.align		4
.L_3:
        /*0018*/ 	.byte	0x04, 0x12
        /*001a*/ 	.short	(.L_5 - .L_4)
	.align		4
.L_4:
        /*001c*/ 	.word	index@(_Z20matrixMultiplyKernelPKiS0_Pi)
        /*0020*/ 	.word	0x00000000
.L_5:


//--------------------- .nv.compat                --------------------------
	.section	.nv.compat,"",@"SHT_CUDA_COMPAT_INFO"
	.align	4
        /*0000*/ 	.byte	0x02, 0x09, 0x00, 0x00, 0x02, 0x02, 0x01, 0x00, 0x02, 0x05, 0x05, 0x00, 0x03, 0x07, 0x01, 0x01
        /*0010*/ 	.byte	0x02, 0x03, 0x00, 0x00, 0x02, 0x06, 0x01, 0x00, 0x04, 0x0b, 0x08, 0x00, 0x09, 0x00, 0x00, 0x00
        /*0020*/ 	.byte	0x00, 0x00, 0x00, 0x00


//--------------------- .nv.info._Z20matrixMultiplyKernelPKiS0_Pi --------------------------
	.section	.nv.info._Z20matrixMultiplyKernelPKiS0_Pi,"",@"SHT_CUDA_INFO"
	.sectionflags	@""
	.align	4


	//----- nvinfo : EIATTR_CUDA_API_VERSION
	.align		4
        /*0000*/ 	.byte	0x04, 0x37
        /*0002*/ 	.short	(.L_7 - .L_6)
.L_6:
        /*0004*/ 	.word	0x00000082


	//----- nvinfo : EIATTR_KPARAM_INFO
	.align		4
.L_7:
        /*0008*/ 	.byte	0x04, 0x17
        /*000a*/ 	.short	(.L_9 - .L_8)
.L_8:
        /*000c*/ 	.word	0x00000000
        /*0010*/ 	.short	0x0002
        /*0012*/ 	.short	0x0010
        /*0014*/ 	.byte	0x00, 0xf5, 0x21, 0x00


	//----- nvinfo : EIATTR_KPARAM_INFO
	.align		4
.L_9:
        /*0018*/ 	.byte	0x04, 0x17
        /*001a*/ 	.short	(.L_11 - .L_10)
.L_10:
        /*001c*/ 	.word	0x00000000
        /*0020*/ 	.short	0x0001
        /*0022*/ 	.short	0x0008
        /*0024*/ 	.byte	0x00, 0xf5, 0x21, 0x00


	//----- nvinfo : EIATTR_KPARAM_INFO
	.align		4
.L_11:
        /*0028*/ 	.byte	0x04, 0x17
        /*002a*/ 	.short	(.L_13 - .L_12)
.L_12:
        /*002c*/ 	.word	0x00000000
        /*0030*/ 	.short	0x0000
        /*0032*/ 	.short	0x0000
        /*0034*/ 	.byte	0x00, 0xf5, 0x21, 0x00


	//----- nvinfo : EIATTR_SPARSE_MMA_MASK
	.align		4
.L_13:
        /*0038*/ 	.byte	0x03, 0x50
        /*003a*/ 	.short	0x0000


	//----- nvinfo : EIATTR_MAXREG_COUNT
	.align		4
        /*003c*/ 	.byte	0x03, 0x1b
        /*003e*/ 	.short	0x00ff


	//----- nvinfo : EIATTR_MERCURY_ISA_VERSION
	.align		4
        /*0040*/ 	.byte	0x03, 0x5f
        /*0042*/ 	.short	0x0101


	//----- nvinfo : EIATTR_VRC_CTA_INIT_COUNT
	.align		4
        /*0044*/ 	.byte	0x02, 0x4a
	.zero		1
	.zero		1


	//----- nvinfo : EIATTR_EXIT_INSTR_OFFSETS
	.align		4
        /*0048*/ 	.byte	0x04, 0x1c
        /*004a*/ 	.short	(.L_15 - .L_14)


	//   ....[0]....
.L_14:
        /*004c*/ 	.word	0x000007f0


	//----- nvinfo : EIATTR_CBANK_PARAM_SIZE
	.align		4
.L_15:
        /*0050*/ 	.byte	0x03, 0x19
        /*0052*/ 	.short	0x0018


	//----- nvinfo : EIATTR_PARAM_CBANK
	.align		4
        /*0054*/ 	.byte	0x04, 0x0a
        /*0056*/ 	.short	(.L_17 - .L_16)
	.align		4
.L_16:
        /*0058*/ 	.word	index@(.nv.constant0._Z20matrixMultiplyKernelPKiS0_Pi)
        /*005c*/ 	.short	0x0380
        /*005e*/ 	.short	0x0018


	//----- nvinfo : EIATTR_SW_WAR
	.align		4
.L_17:
        /*0060*/ 	.byte	0x04, 0x36
        /*0062*/ 	.short	(.L_19 - .L_18)
.L_18:
        /*0064*/ 	.word	0x00000008
.L_19:


//--------------------- .nv.callgraph             --------------------------
	.section	.nv.callgraph,"",@"SHT_CUDA_CALLGRAPH"
	.align	4
	.sectionentsize	8
	.align		4
        /*0000*/ 	.word	0x00000000
	.align		4
        /*0004*/ 	.word	0xffffffff
	.align		4
        /*0008*/ 	.word	0x00000000
	.align		4
        /*000c*/ 	.word	0xfffffffe
	.align		4
        /*0010*/ 	.word	0x00000000
	.align		4
        /*0014*/ 	.word	0xfffffffd
	.align		4
        /*0018*/ 	.word	0x00000000
	.align		4
        /*001c*/ 	.word	0xfffffffc


//--------------------- .text._Z20matrixMultiplyKernelPKiS0_Pi --------------------------
	.section	.text._Z20matrixMultiplyKernelPKiS0_Pi,"ax",@progbits
	.align	128
        .global         _Z20matrixMultiplyKernelPKiS0_Pi
        .type           _Z20matrixMultiplyKernelPKiS0_Pi,@function
        .size           _Z20matrixMultiplyKernelPKiS0_Pi,(.L_x_1 - _Z20matrixMultiplyKernelPKiS0_Pi)
        .other          _Z20matrixMultiplyKernelPKiS0_Pi,@"STO_CUDA_ENTRY STV_DEFAULT"
_Z20matrixMultiplyKernelPKiS0_Pi:
.text._Z20matrixMultiplyKernelPKiS0_Pi:
[----:B------:R-:W-:Y:S01]  /*0000*/  LDC R1, c[0x0][0x37c] ;  /* 0x0000df00ff017b82 */ /* 0x000fe20000000800 */
[----:B------:R-:W0:Y:S07]  /*0010*/  S2R R9, SR_TID.X ;  /* 0x0000000000097919 */ /* 0x000e2e0000002100 */
[----:B------:R-:W1:Y:S01]  /*0020*/  LDC.64 R2, c[0x0][0x390] ;  /* 0x0000e400ff027b82 */ /* 0x000e620000000a00 */
[----:B------:R-:W2:Y:S07]  /*0030*/  LDCU.64 UR4, c[0x0][0x358] ;  /* 0x00006b00ff0477ac */ /* 0x000eae0008000a00 */
[----:B------:R-:W3:Y:S08]  /*0040*/  LDC.64 R4, c[0x0][0x380] ;  /* 0x0000e000ff047b82 */ /* 0x000ef00000000a00 */
[----:B------:R-:W4:Y:S01]  /*0050*/  LDC.64 R6, c[0x0][0x388] ;  /* 0x0000e200ff067b82 */ /* 0x000f220000000a00 */
[----:B0-----:R-:W-:-:S05]  /*0060*/  LEA R9, R9, R9, 0x3 ;  /* 0x0000000909097211 */ /* 0x001fca00078e18ff */
[----:B-1----:R-:W-:-:S04]  /*0070*/  IMAD.WIDE.U32 R2, R9, 0x4, R2 ;  /* 0x0000000409027825 */ /* 0x002fc800078e0002 */
[C---:B---3--:R-:W-:Y:S01]  /*0080*/  IMAD.WIDE.U32 R4, R9.reuse, 0x4, R4 ;  /* 0x0000000409047825 */ /* 0x048fe200078e0004 */
[----:B--2---:R-:W-:Y:S03]  /*0090*/  STG.E desc[UR4][R2.64], RZ ;  /* 0x000000ff02007986 */ /* 0x004fe6000c101904 */
[----:B----4-:R-:W-:Y:S01]  /*00a0*/  IMAD.WIDE.U32 R6, R9, 0x4, R6 ;  /* 0x0000000409067825 */ /* 0x010fe200078e0006 */
[----:B------:R-:W2:Y:S04]  /*00b0*/  LDG.E R0, desc[UR4][R4.64] ;  /* 0x0000000404007981 */ /* 0x000ea8000c1e1900 */
[----:B------:R-:W2:Y:S02]  /*00c0*/  LDG.E R9, desc[UR4][R6.64] ;  /* 0x0000000406097981 */ /* 0x000ea4000c1e1900 */
[----:B--2---:R-:W-:-:S05]  /*00d0*/  IMAD R9, R0, R9, RZ ;  /* 0x0000000900097224 */ /* 0x004fca00078e02ff */
[----:B------:R0:W-:Y:S04]  /*00e0*/  STG.E desc[UR4][R2.64], R9 ;  /* 0x0000000902007986 */ /* 0x0001e8000c101904 */
[----:B------:R-:W2:Y:S04]  /*00f0*/  LDG.E R0, desc[UR4][R4.64+0x4] ;  /* 0x0000040404007981 */ /* 0x000ea8000c1e1900 */
[----:B------:R-:W2:Y:S02]  /*0100*/  LDG.E R8, desc[UR4][R6.64+0xc] ;  /* 0x00000c0406087981 */ /* 0x000ea4000c1e1900 */
[----:B--2---:R-:W-:-:S05]  /*0110*/  IMAD R11, R0, R8, R9 ;  /* 0x00000008000b7224 */ /* 0x004fca00078e0209 */
[----:B------:R1:W-:Y:S04]  /*0120*/  STG.E desc[UR4][R2.64], R11 ;  /* 0x0000000b02007986 */ /* 0x0003e8000c101904 */
[----:B------:R-:W2:Y:S04]  /*0130*/  LDG.E R0, desc[UR4][R4.64+0x8] ;  /* 0x0000080404007981 */ /* 0x000ea8000c1e1900 */
[----:B------:R-:W2:Y:S04]  /*0140*/  LDG.E R8, desc[UR4][R6.64+0x18] ;  /* 0x0000180406087981 */ /* 0x000ea8000c1e1900 */
[----:B------:R-:W-:Y:S01]  /*0150*/  STG.E desc[UR4][R2.64+0x4], RZ ;  /* 0x000004ff02007986 */ /* 0x000fe2000c101904 */
[----:B--2---:R-:W-:-:S05]  /*0160*/  IMAD R13, R0, R8, R11 ;  /* 0x00000008000d7224 */ /* 0x004fca00078e020b */
[----:B------:R2:W-:Y:S04]  /*0170*/  STG.E desc[UR4][R2.64], R13 ;  /* 0x0000000d02007986 */ /* 0x0005e8000c101904 */
[----:B------:R-:W3:Y:S04]  /*0180*/  LDG.E R0, desc[UR4][R4.64] ;  /* 0x0000000404007981 */ /* 0x000ee8000c1e1900 */
[----:B0-----:R-:W3:Y:S02]  /*0190*/  LDG.E R9, desc[UR4][R6.64+0x4] ;  /* 0x0000040406097981 */ /* 0x001ee4000c1e1900 */
[----:B---3--:R-:W-:-:S05]  /*01a0*/  IMAD R9, R0, R9, RZ ;  /* 0x0000000900097224 */ /* 0x008fca00078e02ff */
[----:B------:R0:W-:Y:S04]  /*01b0*/  STG.E desc[UR4][R2.64+0x4], R9 ;  /* 0x0000040902007986 */ /* 0x0001e8000c101904 */
[----:B------:R-:W1:Y:S04]  /*01c0*/  LDG.E R0, desc[UR4][R4.64+0x4] ;  /* 0x0000040404007981 */ /* 0x000e68000c1e1900 */
[----:B------:R-:W1:Y:S02]  /*01d0*/  LDG.E R8, desc[UR4][R6.64+0x10] ;  /* 0x0000100406087981 */ /* 0x000e64000c1e1900 */
[----:B-1----:R-:W-:-:S05]  /*01e0*/  IMAD R11, R0, R8, R9 ;  /* 0x00000008000b7224 */ /* 0x002fca00078e0209 */
        /* <DEDUP_REMOVED lines=87> */
[----:B------:R-:W-:Y:S04]  /*0760*/  STG.E desc[UR4][R2.64+0x20], R9 ;  /* 0x0000200902007986 */ /* 0x000fe8000c101904 */
[----:B------:R-:W1:Y:S04]  /*0770*/  LDG.E R0, desc[UR4][R4.64+0x1c] ;  /* 0x00001c0404007981 */ /* 0x000e68000c1e1900 */
[----:B------:R-:W1:Y:S02]  /*0780*/  LDG.E R8, desc[UR4][R6.64+0x14] ;  /* 0x0000140406087981 */ /* 0x000e64000c1e1900 */
[----:B-1----:R-:W-:-:S05]  /*0790*/  IMAD R11, R0, R8, R9 ;  /* 0x00000008000b7224 */ /* 0x002fca00078e0209 */
[----:B------:R-:W-:Y:S04]  /*07a0*/  STG.E desc[UR4][R2.64+0x20], R11 ;  /* 0x0000200b02007986 */ /* 0x000fe8000c101904 */
[----:B------:R-:W2:Y:S04]  /*07b0*/  LDG.E R0, desc[UR4][R4.64+0x20] ;  /* 0x0000200404007981 */ /* 0x000ea8000c1e1900 */
[----:B------:R-:W2:Y:S02]  /*07c0*/  LDG.E R8, desc[UR4][R6.64+0x20] ;  /* 0x0000200406087981 */ /* 0x000ea4000c1e1900 */
[----:B--2---:R-:W-:-:S05]  /*07d0*/  IMAD R13, R0, R8, R11 ;  /* 0x00000008000d7224 */ /* 0x004fca00078e020b */
[----:B------:R-:W-:Y:S01]  /*07e0*/  STG.E desc[UR4][R2.64+0x20], R13 ;  /* 0x0000200d02007986 */ /* 0x000fe2000c101904 */
[----:B------:R-:W-:Y:S05]  /*07f0*/  EXIT ;  /* 0x000000000000794d */ /* 0x000fea0003800000 */
.L_x_0:
[----:B------:R-:W-:-:S00]  /*0800*/  BRA `(.L_x_0) ;  /* 0xfffffffc00fc7947 */ /* 0x000fc0000383ffff */
[----:B------:R-:W-:-:S00]  /*0810*/  NOP ;  /* 0x0000000000007918 */ /* 0x000fc00000000000 */
        /* <DEDUP_REMOVED lines=14> */
.L_x_1:


//--------------------- .nv.shared.reserved.0     --------------------------
	.section	.nv.shared.reserved.0,"aw",@nobits
	.weak		__nv_reservedSMEM_offset_0_alias
	.size		__nv_reservedSMEM_offset_0_alias, 0, 64
	.other		__nv_reservedSMEM_offset_0_alias,@"STO_CUDA_RESERVED_SHARED STV_DEFAULT"
__nv_reservedSMEM_offset_0_alias:
	.zero		0
	.zero		64


//--------------------- .nv.constant0._Z20matrixMultiplyKernelPKiS0_Pi --------------------------
	.section	.nv.constant0._Z20matrixMultiplyKernelPKiS0_Pi,"a",@progbits
	.sectionflags	@""
	.align	4
.nv.constant0._Z20matrixMultiplyKernelPKiS0_Pi:
	.zero		920


//--------------------- SYMBOLS --------------------------

	.type		.nv.reservedSmem.offset0,@object
	.size		.nv.reservedSmem.offset0,0x4
